//
// Generated by NVIDIA NVVM Compiler
//
// Compiler Build ID: CL-36424714
// Cuda compilation tools, release 13.0, V13.0.88
// Based on NVVM 20.0.0
//

.version 9.0
.target sm_100
.address_size 64

	// .globl	_Z6kernelPN6thrust24THRUST_300001_SM_1000_NS7complexIdEE
.global .align 1 .b8 _ZN34_INTERNAL_1031d548_4_k_cu_a1be83834cuda3std3__45__cpo5beginE[1];
.global .align 1 .b8 _ZN34_INTERNAL_1031d548_4_k_cu_a1be83834cuda3std3__45__cpo3endE[1];
.global .align 1 .b8 _ZN34_INTERNAL_1031d548_4_k_cu_a1be83834cuda3std3__45__cpo6cbeginE[1];
.global .align 1 .b8 _ZN34_INTERNAL_1031d548_4_k_cu_a1be83834cuda3std3__45__cpo4cendE[1];
.global .align 1 .b8 _ZN34_INTERNAL_1031d548_4_k_cu_a1be83834cuda3std3__45__cpo6rbeginE[1];
.global .align 1 .b8 _ZN34_INTERNAL_1031d548_4_k_cu_a1be83834cuda3std3__45__cpo4rendE[1];
.global .align 1 .b8 _ZN34_INTERNAL_1031d548_4_k_cu_a1be83834cuda3std3__45__cpo7crbeginE[1];
.global .align 1 .b8 _ZN34_INTERNAL_1031d548_4_k_cu_a1be83834cuda3std3__45__cpo5crendE[1];
.global .align 1 .b8 _ZN34_INTERNAL_1031d548_4_k_cu_a1be83834cuda3std3__436_GLOBAL__N__1031d548_4_k_cu_a1be83836ignoreE[1];
.global .align 1 .b8 _ZN34_INTERNAL_1031d548_4_k_cu_a1be83834cuda3std3__419piecewise_constructE[1];
.global .align 1 .b8 _ZN34_INTERNAL_1031d548_4_k_cu_a1be83834cuda3std3__48in_placeE[1];
.global .align 1 .b8 _ZN34_INTERNAL_1031d548_4_k_cu_a1be83834cuda3std3__420unreachable_sentinelE[1];
.global .align 1 .b8 _ZN34_INTERNAL_1031d548_4_k_cu_a1be83834cuda3std3__47nulloptE[1];
.global .align 1 .b8 _ZN34_INTERNAL_1031d548_4_k_cu_a1be83834cuda3std3__48unexpectE[1];
.global .align 1 .b8 _ZN34_INTERNAL_1031d548_4_k_cu_a1be83834cuda3std6ranges3__45__cpo4swapE[1];
.global .align 1 .b8 _ZN34_INTERNAL_1031d548_4_k_cu_a1be83834cuda3std6ranges3__45__cpo9iter_moveE[1];
.global .align 1 .b8 _ZN34_INTERNAL_1031d548_4_k_cu_a1be83834cuda3std6ranges3__45__cpo5beginE[1];
.global .align 1 .b8 _ZN34_INTERNAL_1031d548_4_k_cu_a1be83834cuda3std6ranges3__45__cpo3endE[1];
.global .align 1 .b8 _ZN34_INTERNAL_1031d548_4_k_cu_a1be83834cuda3std6ranges3__45__cpo6cbeginE[1];
.global .align 1 .b8 _ZN34_INTERNAL_1031d548_4_k_cu_a1be83834cuda3std6ranges3__45__cpo4cendE[1];
.global .align 1 .b8 _ZN34_INTERNAL_1031d548_4_k_cu_a1be83834cuda3std6ranges3__45__cpo7advanceE[1];
.global .align 1 .b8 _ZN34_INTERNAL_1031d548_4_k_cu_a1be83834cuda3std6ranges3__45__cpo9iter_swapE[1];
.global .align 1 .b8 _ZN34_INTERNAL_1031d548_4_k_cu_a1be83834cuda3std6ranges3__45__cpo4nextE[1];
.global .align 1 .b8 _ZN34_INTERNAL_1031d548_4_k_cu_a1be83834cuda3std6ranges3__45__cpo4prevE[1];
.global .align 1 .b8 _ZN34_INTERNAL_1031d548_4_k_cu_a1be83834cuda3std6ranges3__45__cpo4dataE[1];
.global .align 1 .b8 _ZN34_INTERNAL_1031d548_4_k_cu_a1be83834cuda3std6ranges3__45__cpo5cdataE[1];
.global .align 1 .b8 _ZN34_INTERNAL_1031d548_4_k_cu_a1be83834cuda3std6ranges3__45__cpo4sizeE[1];
.global .align 1 .b8 _ZN34_INTERNAL_1031d548_4_k_cu_a1be83834cuda3std6ranges3__45__cpo5ssizeE[1];
.global .align 1 .b8 _ZN34_INTERNAL_1031d548_4_k_cu_a1be83834cuda3std6ranges3__45__cpo8distanceE[1];
.global .align 1 .b8 _ZN34_INTERNAL_1031d548_4_k_cu_a1be83836thrust24THRUST_300001_SM_1000_NS8cuda_cub3parE[1];
.global .align 1 .b8 _ZN34_INTERNAL_1031d548_4_k_cu_a1be83836thrust24THRUST_300001_SM_1000_NS8cuda_cub10par_nosyncE[1];
.global .align 1 .b8 _ZN34_INTERNAL_1031d548_4_k_cu_a1be83836thrust24THRUST_300001_SM_1000_NS6system6detail10sequential3seqE[1];
.global .align 1 .b8 _ZN34_INTERNAL_1031d548_4_k_cu_a1be83836thrust24THRUST_300001_SM_1000_NS12placeholders2_1E[1];
.global .align 1 .b8 _ZN34_INTERNAL_1031d548_4_k_cu_a1be83836thrust24THRUST_300001_SM_1000_NS12placeholders2_2E[1];
.global .align 1 .b8 _ZN34_INTERNAL_1031d548_4_k_cu_a1be83836thrust24THRUST_300001_SM_1000_NS12placeholders2_3E[1];
.global .align 1 .b8 _ZN34_INTERNAL_1031d548_4_k_cu_a1be83836thrust24THRUST_300001_SM_1000_NS12placeholders2_4E[1];
.global .align 1 .b8 _ZN34_INTERNAL_1031d548_4_k_cu_a1be83836thrust24THRUST_300001_SM_1000_NS12placeholders2_5E[1];
.global .align 1 .b8 _ZN34_INTERNAL_1031d548_4_k_cu_a1be83836thrust24THRUST_300001_SM_1000_NS12placeholders2_6E[1];
.global .align 1 .b8 _ZN34_INTERNAL_1031d548_4_k_cu_a1be83836thrust24THRUST_300001_SM_1000_NS12placeholders2_7E[1];
.global .align 1 .b8 _ZN34_INTERNAL_1031d548_4_k_cu_a1be83836thrust24THRUST_300001_SM_1000_NS12placeholders2_8E[1];
.global .align 1 .b8 _ZN34_INTERNAL_1031d548_4_k_cu_a1be83836thrust24THRUST_300001_SM_1000_NS12placeholders2_9E[1];
.global .align 1 .b8 _ZN34_INTERNAL_1031d548_4_k_cu_a1be83836thrust24THRUST_300001_SM_1000_NS12placeholders3_10E[1];
.global .align 1 .b8 _ZN34_INTERNAL_1031d548_4_k_cu_a1be83836thrust24THRUST_300001_SM_1000_NS3seqE[1];

.visible .entry _Z6kernelPN6thrust24THRUST_300001_SM_1000_NS7complexIdEE(
	.param .u64 .ptr .align 1 _Z6kernelPN6thrust24THRUST_300001_SM_1000_NS7complexIdEE_param_0
)
{


	ret;

}
	// .globl	_ZN3cub18CUB_300001_SM_10006detail11EmptyKernelIvEEvv
.visible .entry _ZN3cub18CUB_300001_SM_10006detail11EmptyKernelIvEEvv()
{


	ret;

}


// ===== COMPILED SASS (sm_100) =====

	.target	sm_100

	.elftype	@"ET_EXEC"


//--------------------- .note.nv.tkinfo           --------------------------
	.section	.note.nv.tkinfo,"",@"SHT_NOTE"
	.sectionflags	@"SHF_NOTE_NV_TKINFO"
	.tkinfo
        /*0018*/ 	.word	0x00000002
        /*0030*/ 	.string	""
        /*0030*/ 	.string	"ptxas"
        /*0030*/ 	.string	"Cuda compilation tools, release 13.0, V13.0.88"
        /*0030*/ 	.string	"Build cuda_13.0.r13.0/compiler.36424714_0"
        /*0030*/ 	.string	"-arch sm_100 -m 64 "



//--------------------- .note.nv.cuinfo           --------------------------
	.section	.note.nv.cuinfo,"",@"SHT_NOTE"
	.sectionflags	@"SHF_NOTE_NV_CUINFO"
        /*0018*/ 	.short	0x0002
        /*001a*/ 	.short	0x0064
        /*001c*/ 	.short	0x0082
	.zero		2


//--------------------- .nv.info                  --------------------------
	.section	.nv.info,"",@"SHT_CUDA_INFO"
	.align	4


	//----- nvinfo : EIATTR_REGCOUNT
	.align		4
        /*0000*/ 	.byte	0x04, 0x2f
        /*0002*/ 	.short	(.L_44 - .L_43)
	.align		4
.L_43:
        /*0004*/ 	.word	index@(_Z6kernelPN6thrust24THRUST_300001_SM_1000_NS7complexIdEE)
        /*0008*/ 	.word	0x00000004


	//----- nvinfo : EIATTR_FRAME_SIZE
	.align		4
.L_44:
        /*000c*/ 	.byte	0x04, 0x11
        /*000e*/ 	.short	(.L_46 - .L_45)
	.align		4
.L_45:
        /*0010*/ 	.word	index@(_Z6kernelPN6thrust24THRUST_300001_SM_1000_NS7complexIdEE)
        /*0014*/ 	.word	0x00000000


	//----- nvinfo : EIATTR_REGCOUNT
	.align		4
.L_46:
        /*0018*/ 	.byte	0x04, 0x2f
        /*001a*/ 	.short	(.L_48 - .L_47)
	.align		4
.L_47:
        /*001c*/ 	.word	index@(_ZN3cub18CUB_300001_SM_10006detail11EmptyKernelIvEEvv)
        /*0020*/ 	.word	0x00000004


	//----- nvinfo : EIATTR_FRAME_SIZE
	.align		4
.L_48:
        /*0024*/ 	.byte	0x04, 0x11
        /*0026*/ 	.short	(.L_50 - .L_49)
	.align		4
.L_49:
        /*0028*/ 	.word	index@(_ZN3cub18CUB_300001_SM_10006detail11EmptyKernelIvEEvv)
        /*002c*/ 	.word	0x00000000


	//----- nvinfo : EIATTR_MIN_STACK_SIZE
	.align		4
.L_50:
        /*0030*/ 	.byte	0x04, 0x12
        /*0032*/ 	.short	(.L_52 - .L_51)
	.align		4
.L_51:
        /*0034*/ 	.word	index@(_ZN3cub18CUB_300001_SM_10006detail11EmptyKernelIvEEvv)
        /*0038*/ 	.word	0x00000000


	//----- nvinfo : EIATTR_MIN_STACK_SIZE
	.align		4
.L_52:
        /*003c*/ 	.byte	0x04, 0x12
        /*003e*/ 	.short	(.L_54 - .L_53)
	.align		4
.L_53:
        /*0040*/ 	.word	index@(_Z6kernelPN6thrust24THRUST_300001_SM_1000_NS7complexIdEE)
        /*0044*/ 	.word	0x00000000
.L_54:


//--------------------- .nv.compat                --------------------------
	.section	.nv.compat,"",@"SHT_CUDA_COMPAT_INFO"
	.align	4
        /*0000*/ 	.byte	0x02, 0x09, 0x00, 0x00, 0x02, 0x02, 0x01, 0x00, 0x02, 0x05, 0x05, 0x00, 0x03, 0x07, 0x01, 0x01
        /*0010*/ 	.byte	0x02, 0x03, 0x00, 0x00, 0x02, 0x06, 0x01, 0x00, 0x04, 0x0b, 0x08, 0x00, 0x09, 0x00, 0x00, 0x00
        /*0020*/ 	.byte	0x00, 0x00, 0x00, 0x00


//--------------------- .nv.info._ZN3cub18CUB_300001_SM_10006detail11EmptyKernelIvEEvv --------------------------
	.section	.nv.info._ZN3cub18CUB_300001_SM_10006detail11EmptyKernelIvEEvv,"",@"SHT_CUDA_INFO"
	.sectionflags	@""
	.align	4


	//----- nvinfo : EIATTR_CUDA_API_VERSION
	.align		4
        /*0000*/ 	.byte	0x04, 0x37
        /*0002*/ 	.short	(.L_56 - .L_55)
.L_55:
        /*0004*/ 	.word	0x00000082


	//----- nvinfo : EIATTR_SPARSE_MMA_MASK
	.align		4
.L_56:
        /*0008*/ 	.byte	0x03, 0x50
        /*000a*/ 	.short	0x0000


	//----- nvinfo : EIATTR_MAXREG_COUNT
	.align		4
        /*000c*/ 	.byte	0x03, 0x1b
        /*000e*/ 	.short	0x00ff


	//----- nvinfo : EIATTR_MERCURY_ISA_VERSION
	.align		4
        /*0010*/ 	.byte	0x03, 0x5f
        /*0012*/ 	.short	0x0101


	//----- nvinfo : EIATTR_VRC_CTA_INIT_COUNT
	.align		4
        /*0014*/ 	.byte	0x02, 0x4a
	.zero		1
	.zero		1


	//----- nvinfo : EIATTR_EXIT_INSTR_OFFSETS
	.align		4
        /*0018*/ 	.byte	0x04, 0x1c
        /*001a*/ 	.short	(.L_58 - .L_57)


	//   ....[0]....
.L_57:
        /*001c*/ 	.word	0x00000010


	//----- nvinfo : EIATTR_SW_WAR
	.align		4
.L_58:
        /*0020*/ 	.byte	0x04, 0x36
        /*0022*/ 	.short	(.L_60 - .L_59)
.L_59:
        /*0024*/ 	.word	0x00000008
.L_60:


//--------------------- .nv.info._Z6kernelPN6thrust24THRUST_300001_SM_1000_NS7complexIdEE --------------------------
	.section	.nv.info._Z6kernelPN6thrust24THRUST_300001_SM_1000_NS7complexIdEE,"",@"SHT_CUDA_INFO"
	.sectionflags	@""
	.align	4


	//----- nvinfo : EIATTR_CUDA_API_VERSION
	.align		4
        /*0000*/ 	.byte	0x04, 0x37
        /*0002*/ 	.short	(.L_62 - .L_61)
.L_61:
        /*0004*/ 	.word	0x00000082


	//----- nvinfo : EIATTR_KPARAM_INFO
	.align		4
.L_62:
        /*0008*/ 	.byte	0x04, 0x17
        /*000a*/ 	.short	(.L_64 - .L_63)
.L_63:
        /*000c*/ 	.word	0x00000000
        /*0010*/ 	.short	0x0000
        /*0012*/ 	.short	0x0000
        /*0014*/ 	.byte	0x00, 0xf5, 0x21, 0x00


	//----- nvinfo : EIATTR_SPARSE_MMA_MASK
	.align		4
.L_64:
        /*0018*/ 	.byte	0x03, 0x50
        /*001a*/ 	.short	0x0000


	//----- nvinfo : EIATTR_MAXREG_COUNT
	.align		4
        /*001c*/ 	.byte	0x03, 0x1b
        /*001e*/ 	.short	0x00ff


	//----- nvinfo : EIATTR_MERCURY_ISA_VERSION
	.align		4
        /*0020*/ 	.byte	0x03, 0x5f
        /*0022*/ 	.short	0x0101


	//----- nvinfo : EIATTR_VRC_CTA_INIT_COUNT
	.align		4
        /*0024*/ 	.byte	0x02, 0x4a
	.zero		1
	.zero		1


	//----- nvinfo : EIATTR_EXIT_INSTR_OFFSETS
	.align		4
        /*0028*/ 	.byte	0x04, 0x1c
        /*002a*/ 	.short	(.L_66 - .L_65)


	//   ....[0]....
.L_65:
        /*002c*/ 	.word	0x00000010


	//----- nvinfo : EIATTR_CBANK_PARAM_SIZE
	.align		4
.L_66:
        /*0030*/ 	.byte	0x03, 0x19
        /*0032*/ 	.short	0x0008


	//----- nvinfo : EIATTR_PARAM_CBANK
	.align		4
        /*0034*/ 	.byte	0x04, 0x0a
        /*0036*/ 	.short	(.L_68 - .L_67)
	.align		4
.L_67:
        /*0038*/ 	.word	index@(.nv.constant0._Z6kernelPN6thrust24THRUST_300001_SM_1000_NS7complexIdEE)
        /*003c*/ 	.short	0x0380
        /*003e*/ 	.short	0x0008


	//----- nvinfo : EIATTR_SW_WAR
	.align		4
.L_68:
        /*0040*/ 	.byte	0x04, 0x36
        /*0042*/ 	.short	(.L_70 - .L_69)
.L_69:
        /*0044*/ 	.word	0x00000008
.L_70:


//--------------------- .nv.callgraph             --------------------------
	.section	.nv.callgraph,"",@"SHT_CUDA_CALLGRAPH"
	.align	4
	.sectionentsize	8
	.align		4
        /*0000*/ 	.word	0x00000000
	.align		4
        /*0004*/ 	.word	0xffffffff
	.align		4
        /*0008*/ 	.word	0x00000000
	.align		4
        /*000c*/ 	.word	0xfffffffe
	.align		4
        /*0010*/ 	.word	0x00000000
	.align		4
        /*0014*/ 	.word	0xfffffffd
	.align		4
        /*0018*/ 	.word	0x00000000
	.align		4
        /*001c*/ 	.word	0xfffffffc


//--------------------- .nv.constant4             --------------------------
	.section	.nv.constant4,"a",@progbits
	.align	8
	.align		8
.nv.constant4:
        /*0000*/ 	.dword	_ZN34_INTERNAL_1031d548_4_k_cu_a1be83834cuda3std3__45__cpo5beginE
	.align		8
        /*0008*/ 	.dword	_ZN34_INTERNAL_1031d548_4_k_cu_a1be83834cuda3std3__45__cpo3endE
	.align		8
        /*0010*/ 	.dword	_ZN34_INTERNAL_1031d548_4_k_cu_a1be83834cuda3std3__45__cpo6cbeginE
	.align		8
        /*0018*/ 	.dword	_ZN34_INTERNAL_1031d548_4_k_cu_a1be83834cuda3std3__45__cpo4cendE
	.align		8
        /*0020*/ 	.dword	_ZN34_INTERNAL_1031d548_4_k_cu_a1be83834cuda3std3__45__cpo6rbeginE
	.align		8
        /*0028*/ 	.dword	_ZN34_INTERNAL_1031d548_4_k_cu_a1be83834cuda3std3__45__cpo4rendE
	.align		8
        /*0030*/ 	.dword	_ZN34_INTERNAL_1031d548_4_k_cu_a1be83834cuda3std3__45__cpo7crbeginE
	.align		8
        /*0038*/ 	.dword	_ZN34_INTERNAL_1031d548_4_k_cu_a1be83834cuda3std3__45__cpo5crendE
	.align		8
        /*0040*/ 	.dword	_ZN34_INTERNAL_1031d548_4_k_cu_a1be83834cuda3std3__436_GLOBAL__N__1031d548_4_k_cu_a1be83836ignoreE
	.align		8
        /*0048*/ 	.dword	_ZN34_INTERNAL_1031d548_4_k_cu_a1be83834cuda3std3__419piecewise_constructE
	.align		8
        /*0050*/ 	.dword	_ZN34_INTERNAL_1031d548_4_k_cu_a1be83834cuda3std3__48in_placeE
	.align		8
        /*0058*/ 	.dword	_ZN34_INTERNAL_1031d548_4_k_cu_a1be83834cuda3std3__420unreachable_sentinelE
	.align		8
        /*0060*/ 	.dword	_ZN34_INTERNAL_1031d548_4_k_cu_a1be83834cuda3std3__47nulloptE
	.align		8
        /*0068*/ 	.dword	_ZN34_INTERNAL_1031d548_4_k_cu_a1be83834cuda3std3__48unexpectE
	.align		8
        /*0070*/ 	.dword	_ZN34_INTERNAL_1031d548_4_k_cu_a1be83834cuda3std6ranges3__45__cpo4swapE
	.align		8
        /*0078*/ 	.dword	_ZN34_INTERNAL_1031d548_4_k_cu_a1be83834cuda3std6ranges3__45__cpo9iter_moveE
	.align		8
        /*0080*/ 	.dword	_ZN34_INTERNAL_1031d548_4_k_cu_a1be83834cuda3std6ranges3__45__cpo5beginE
	.align		8
        /*0088*/ 	.dword	_ZN34_INTERNAL_1031d548_4_k_cu_a1be83834cuda3std6ranges3__45__cpo3endE
	.align		8
        /*0090*/ 	.dword	_ZN34_INTERNAL_1031d548_4_k_cu_a1be83834cuda3std6ranges3__45__cpo6cbeginE
	.align		8
        /*0098*/ 	.dword	_ZN34_INTERNAL_1031d548_4_k_cu_a1be83834cuda3std6ranges3__45__cpo4cendE
	.align		8
        /*00a0*/ 	.dword	_ZN34_INTERNAL_1031d548_4_k_cu_a1be83834cuda3std6ranges3__45__cpo7advanceE
	.align		8
        /*00a8*/ 	.dword	_ZN34_INTERNAL_1031d548_4_k_cu_a1be83834cuda3std6ranges3__45__cpo9iter_swapE
	.align		8
        /*00b0*/ 	.dword	_ZN34_INTERNAL_1031d548_4_k_cu_a1be83834cuda3std6ranges3__45__cpo4nextE
	.align		8
        /*00b8*/ 	.dword	_ZN34_INTERNAL_1031d548_4_k_cu_a1be83834cuda3std6ranges3__45__cpo4prevE
	.align		8
        /*00c0*/ 	.dword	_ZN34_INTERNAL_1031d548_4_k_cu_a1be83834cuda3std6ranges3__45__cpo4dataE
	.align		8
        /*00c8*/ 	.dword	_ZN34_INTERNAL_1031d548_4_k_cu_a1be83834cuda3std6ranges3__45__cpo5cdataE
	.align		8
        /*00d0*/ 	.dword	_ZN34_INTERNAL_1031d548_4_k_cu_a1be83834cuda3std6ranges3__45__cpo4sizeE
	.align		8
        /*00d8*/ 	.dword	_ZN34_INTERNAL_1031d548_4_k_cu_a1be83834cuda3std6ranges3__45__cpo5ssizeE
	.align		8
        /*00e0*/ 	.dword	_ZN34_INTERNAL_1031d548_4_k_cu_a1be83834cuda3std6ranges3__45__cpo8distanceE
	.align		8
        /*00e8*/ 	.dword	_ZN34_INTERNAL_1031d548_4_k_cu_a1be83836thrust24THRUST_300001_SM_1000_NS8cuda_cub3parE
	.align		8
        /*00f0*/ 	.dword	_ZN34_INTERNAL_1031d548_4_k_cu_a1be83836thrust24THRUST_300001_SM_1000_NS8cuda_cub10par_nosyncE
	.align		8
        /*00f8*/ 	.dword	_ZN34_INTERNAL_1031d548_4_k_cu_a1be83836thrust24THRUST_300001_SM_1000_NS6system6detail10sequential3seqE
	.align		8
        /*0100*/ 	.dword	_ZN34_INTERNAL_1031d548_4_k_cu_a1be83836thrust24THRUST_300001_SM_1000_NS12placeholders2_1E
	.align		8
        /*0108*/ 	.dword	_ZN34_INTERNAL_1031d548_4_k_cu_a1be83836thrust24THRUST_300001_SM_1000_NS12placeholders2_2E
	.align		8
        /*0110*/ 	.dword	_ZN34_INTERNAL_1031d548_4_k_cu_a1be83836thrust24THRUST_300001_SM_1000_NS12placeholders2_3E
	.align		8
        /*0118*/ 	.dword	_ZN34_INTERNAL_1031d548_4_k_cu_a1be83836thrust24THRUST_300001_SM_1000_NS12placeholders2_4E
	.align		8
        /*0120*/ 	.dword	_ZN34_INTERNAL_1031d548_4_k_cu_a1be83836thrust24THRUST_300001_SM_1000_NS12placeholders2_5E
	.align		8
        /*0128*/ 	.dword	_ZN34_INTERNAL_1031d548_4_k_cu_a1be83836thrust24THRUST_300001_SM_1000_NS12placeholders2_6E
	.align		8
        /*0130*/ 	.dword	_ZN34_INTERNAL_1031d548_4_k_cu_a1be83836thrust24THRUST_300001_SM_1000_NS12placeholders2_7E
	.align		8
        /*0138*/ 	.dword	_ZN34_INTERNAL_1031d548_4_k_cu_a1be83836thrust24THRUST_300001_SM_1000_NS12placeholders2_8E
	.align		8
        /*0140*/ 	.dword	_ZN34_INTERNAL_1031d548_4_k_cu_a1be83836thrust24THRUST_300001_SM_1000_NS12placeholders2_9E
	.align		8
        /*0148*/ 	.dword	_ZN34_INTERNAL_1031d548_4_k_cu_a1be83836thrust24THRUST_300001_SM_1000_NS12placeholders3_10E
	.align		8
        /*0150*/ 	.dword	_ZN34_INTERNAL_1031d548_4_k_cu_a1be83836thrust24THRUST_300001_SM_1000_NS3seqE


//--------------------- .text._ZN3cub18CUB_300001_SM_10006detail11EmptyKernelIvEEvv --------------------------
	.section	.text._ZN3cub18CUB_300001_SM_10006detail11EmptyKernelIvEEvv,"ax",@progbits
	.align	128
        .global         _ZN3cub18CUB_300001_SM_10006detail11EmptyKernelIvEEvv
        .type           _ZN3cub18CUB_300001_SM_10006detail11EmptyKernelIvEEvv,@function
        .size           _ZN3cub18CUB_300001_SM_10006detail11EmptyKernelIvEEvv,(.L_x_2 - _ZN3cub18CUB_300001_SM_10006detail11EmptyKernelIvEEvv)
        .other          _ZN3cub18CUB_300001_SM_10006detail11EmptyKernelIvEEvv,@"STO_CUDA_ENTRY STV_DEFAULT"
_ZN3cub18CUB_300001_SM_10006detail11EmptyKernelIvEEvv:
.text._ZN3cub18CUB_300001_SM_10006detail11EmptyKernelIvEEvv:
[----:B------:R-:W-:Y:S01]  /*0000*/  LDC R1, c[0x0][0x37c] ;  /* 0x0000df00ff017b82 */ /* 0x000fe20000000800 */
[----:B------:R-:W-:Y:S05]  /*0010*/  EXIT ;  /* 0x000000000000794d */ /* 0x000fea0003800000 */
.L_x_0:
[----:B------:R-:W-:-:S00]  /*0020*/  BRA `(.L_x_0) ;  /* 0xfffffffc00fc7947 */ /* 0x000fc0000383ffff */
[----:B------:R-:W-:-:S00]  /*0030*/  NOP ;  /* 0x0000000000007918 */ /* 0x000fc00000000000 */
        /* <DEDUP_REMOVED lines=12> */
.L_x_2:


//--------------------- .text._Z6kernelPN6thrust24THRUST_300001_SM_1000_NS7complexIdEE --------------------------
	.section	.text._Z6kernelPN6thrust24THRUST_300001_SM_1000_NS7complexIdEE,"ax",@progbits
	.align	128
        .global         _Z6kernelPN6thrust24THRUST_300001_SM_1000_NS7complexIdEE
        .type           _Z6kernelPN6thrust24THRUST_300001_SM_1000_NS7complexIdEE,@function
        .size           _Z6kernelPN6thrust24THRUST_300001_SM_1000_NS7complexIdEE,(.L_x_3 - _Z6kernelPN6thrust24THRUST_300001_SM_1000_NS7complexIdEE)
        .other          _Z6kernelPN6thrust24THRUST_300001_SM_1000_NS7complexIdEE,@"STO_CUDA_ENTRY STV_DEFAULT"
_Z6kernelPN6thrust24THRUST_300001_SM_1000_NS7complexIdEE:
.text._Z6kernelPN6thrust24THRUST_300001_SM_1000_NS7complexIdEE:
[----:B------:R-:W-:Y:S01]  /*0000*/  LDC R1, c[0x0][0x37c] ;  /* 0x0000df00ff017b82 */ /* 0x000fe20000000800 */
[----:B------:R-:W-:Y:S05]  /*0010*/  EXIT ;  /* 0x000000000000794d */ /* 0x000fea0003800000 */
.L_x_1:
        /* <DEDUP_REMOVED lines=14> */
.L_x_3:


//--------------------- .nv.shared.reserved.0     --------------------------
	.section	.nv.shared.reserved.0,"aw",@nobits
	.weak		__nv_reservedSMEM_offset_0_alias
	.size		__nv_reservedSMEM_offset_0_alias, 0, 64
	.other		__nv_reservedSMEM_offset_0_alias,@"STO_CUDA_RESERVED_SHARED STV_DEFAULT"
__nv_reservedSMEM_offset_0_alias:
	.zero		0
	.zero		64


//--------------------- .nv.global                --------------------------
	.section	.nv.global,"aw",@nobits
.nv.global:
	.type		_ZN34_INTERNAL_1031d548_4_k_cu_a1be83836thrust24THRUST_300001_SM_1000_NS3seqE,@object
	.size		_ZN34_INTERNAL_1031d548_4_k_cu_a1be83836thrust24THRUST_300001_SM_1000_NS3seqE,(_ZN34_INTERNAL_1031d548_4_k_cu_a1be83834cuda3std3__48in_placeE - _ZN34_INTERNAL_1031d548_4_k_cu_a1be83836thrust24THRUST_300001_SM_1000_NS3seqE)
_ZN34_INTERNAL_1031d548_4_k_cu_a1be83836thrust24THRUST_300001_SM_1000_NS3seqE:
	.zero		1
	.type		_ZN34_INTERNAL_1031d548_4_k_cu_a1be83834cuda3std3__48in_placeE,@object
	.size		_ZN34_INTERNAL_1031d548_4_k_cu_a1be83834cuda3std3__48in_placeE,(_ZN34_INTERNAL_1031d548_4_k_cu_a1be83834cuda3std6ranges3__45__cpo4sizeE - _ZN34_INTERNAL_1031d548_4_k_cu_a1be83834cuda3std3__48in_placeE)
_ZN34_INTERNAL_1031d548_4_k_cu_a1be83834cuda3std3__48in_placeE:
	.zero		1
	.type		_ZN34_INTERNAL_1031d548_4_k_cu_a1be83834cuda3std6ranges3__45__cpo4sizeE,@object
	.size		_ZN34_INTERNAL_1031d548_4_k_cu_a1be83834cuda3std6ranges3__45__cpo4sizeE,(_ZN34_INTERNAL_1031d548_4_k_cu_a1be83836thrust24THRUST_300001_SM_1000_NS12placeholders2_3E - _ZN34_INTERNAL_1031d548_4_k_cu_a1be83834cuda3std6ranges3__45__cpo4sizeE)
_ZN34_INTERNAL_1031d548_4_k_cu_a1be83834cuda3std6ranges3__45__cpo4sizeE:
	.zero		1
	.type		_ZN34_INTERNAL_1031d548_4_k_cu_a1be83836thrust24THRUST_300001_SM_1000_NS12placeholders2_3E,@object
	.size		_ZN34_INTERNAL_1031d548_4_k_cu_a1be83836thrust24THRUST_300001_SM_1000_NS12placeholders2_3E,(_ZN34_INTERNAL_1031d548_4_k_cu_a1be83834cuda3std3__45__cpo6cbeginE - _ZN34_INTERNAL_1031d548_4_k_cu_a1be83836thrust24THRUST_300001_SM_1000_NS12placeholders2_3E)
_ZN34_INTERNAL_1031d548_4_k_cu_a1be83836thrust24THRUST_300001_SM_1000_NS12placeholders2_3E:
	.zero		1
	.type		_ZN34_INTERNAL_1031d548_4_k_cu_a1be83834cuda3std3__45__cpo6cbeginE,@object
	.size		_ZN34_INTERNAL_1031d548_4_k_cu_a1be83834cuda3std3__45__cpo6cbeginE,(_ZN34_INTERNAL_1031d548_4_k_cu_a1be83834cuda3std6ranges3__45__cpo6cbeginE - _ZN34_INTERNAL_1031d548_4_k_cu_a1be83834cuda3std3__45__cpo6cbeginE)
_ZN34_INTERNAL_1031d548_4_k_cu_a1be83834cuda3std3__45__cpo6cbeginE:
	.zero		1
	.type		_ZN34_INTERNAL_1031d548_4_k_cu_a1be83834cuda3std6ranges3__45__cpo6cbeginE,@object
	.size		_ZN34_INTERNAL_1031d548_4_k_cu_a1be83834cuda3std6ranges3__45__cpo6cbeginE,(_ZN34_INTERNAL_1031d548_4_k_cu_a1be83836thrust24THRUST_300001_SM_1000_NS12placeholders2_7E - _ZN34_INTERNAL_1031d548_4_k_cu_a1be83834cuda3std6ranges3__45__cpo6cbeginE)
_ZN34_INTERNAL_1031d548_4_k_cu_a1be83834cuda3std6ranges3__45__cpo6cbeginE:
	.zero		1
	.type		_ZN34_INTERNAL_1031d548_4_k_cu_a1be83836thrust24THRUST_300001_SM_1000_NS12placeholders2_7E,@object
	.size		_ZN34_INTERNAL_1031d548_4_k_cu_a1be83836thrust24THRUST_300001_SM_1000_NS12placeholders2_7E,(_ZN34_INTERNAL_1031d548_4_k_cu_a1be83834cuda3std3__45__cpo7crbeginE - _ZN34_INTERNAL_1031d548_4_k_cu_a1be83836thrust24THRUST_300001_SM_1000_NS12placeholders2_7E)
_ZN34_INTERNAL_1031d548_4_k_cu_a1be83836thrust24THRUST_300001_SM_1000_NS12placeholders2_7E:
	.zero		1
	.type		_ZN34_INTERNAL_1031d548_4_k_cu_a1be83834cuda3std3__45__cpo7crbeginE,@object
	.size		_ZN34_INTERNAL_1031d548_4_k_cu_a1be83834cuda3std3__45__cpo7crbeginE,(_ZN34_INTERNAL_1031d548_4_k_cu_a1be83834cuda3std6ranges3__45__cpo4nextE - _ZN34_INTERNAL_1031d548_4_k_cu_a1be83834cuda3std3__45__cpo7crbeginE)
_ZN34_INTERNAL_1031d548_4_k_cu_a1be83834cuda3std3__45__cpo7crbeginE:
	.zero		1
	.type		_ZN34_INTERNAL_1031d548_4_k_cu_a1be83834cuda3std6ranges3__45__cpo4nextE,@object
	.size		_ZN34_INTERNAL_1031d548_4_k_cu_a1be83834cuda3std6ranges3__45__cpo4nextE,(_ZN34_INTERNAL_1031d548_4_k_cu_a1be83834cuda3std6ranges3__45__cpo4swapE - _ZN34_INTERNAL_1031d548_4_k_cu_a1be83834cuda3std6ranges3__45__cpo4nextE)
_ZN34_INTERNAL_1031d548_4_k_cu_a1be83834cuda3std6ranges3__45__cpo4nextE:
	.zero		1
	.type		_ZN34_INTERNAL_1031d548_4_k_cu_a1be83834cuda3std6ranges3__45__cpo4swapE,@object
	.size		_ZN34_INTERNAL_1031d548_4_k_cu_a1be83834cuda3std6ranges3__45__cpo4swapE,(_ZN34_INTERNAL_1031d548_4_k_cu_a1be83836thrust24THRUST_300001_SM_1000_NS8cuda_cub10par_nosyncE - _ZN34_INTERNAL_1031d548_4_k_cu_a1be83834cuda3std6ranges3__45__cpo4swapE)
_ZN34_INTERNAL_1031d548_4_k_cu_a1be83834cuda3std6ranges3__45__cpo4swapE:
	.zero		1
	.type		_ZN34_INTERNAL_1031d548_4_k_cu_a1be83836thrust24THRUST_300001_SM_1000_NS8cuda_cub10par_nosyncE,@object
	.size		_ZN34_INTERNAL_1031d548_4_k_cu_a1be83836thrust24THRUST_300001_SM_1000_NS8cuda_cub10par_nosyncE,(_ZN34_INTERNAL_1031d548_4_k_cu_a1be83836thrust24THRUST_300001_SM_1000_NS12placeholders2_9E - _ZN34_INTERNAL_1031d548_4_k_cu_a1be83836thrust24THRUST_300001_SM_1000_NS8cuda_cub10par_nosyncE)
_ZN34_INTERNAL_1031d548_4_k_cu_a1be83836thrust24THRUST_300001_SM_1000_NS8cuda_cub10par_nosyncE:
	.zero		1
	.type		_ZN34_INTERNAL_1031d548_4_k_cu_a1be83836thrust24THRUST_300001_SM_1000_NS12placeholders2_9E,@object
	.size		_ZN34_INTERNAL_1031d548_4_k_cu_a1be83836thrust24THRUST_300001_SM_1000_NS12placeholders2_9E,(_ZN34_INTERNAL_1031d548_4_k_cu_a1be83834cuda3std3__436_GLOBAL__N__1031d548_4_k_cu_a1be83836ignoreE - _ZN34_INTERNAL_1031d548_4_k_cu_a1be83836thrust24THRUST_300001_SM_1000_NS12placeholders2_9E)
_ZN34_INTERNAL_1031d548_4_k_cu_a1be83836thrust24THRUST_300001_SM_1000_NS12placeholders2_9E:
	.zero		1
	.type		_ZN34_INTERNAL_1031d548_4_k_cu_a1be83834cuda3std3__436_GLOBAL__N__1031d548_4_k_cu_a1be83836ignoreE,@object
	.size		_ZN34_INTERNAL_1031d548_4_k_cu_a1be83834cuda3std3__436_GLOBAL__N__1031d548_4_k_cu_a1be83836ignoreE,(_ZN34_INTERNAL_1031d548_4_k_cu_a1be83834cuda3std6ranges3__45__cpo4dataE - _ZN34_INTERNAL_1031d548_4_k_cu_a1be83834cuda3std3__436_GLOBAL__N__1031d548_4_k_cu_a1be83836ignoreE)
_ZN34_INTERNAL_1031d548_4_k_cu_a1be83834cuda3std3__436_GLOBAL__N__1031d548_4_k_cu_a1be83836ignoreE:
	.zero		1
	.type		_ZN34_INTERNAL_1031d548_4_k_cu_a1be83834cuda3std6ranges3__45__cpo4dataE,@object
	.size		_ZN34_INTERNAL_1031d548_4_k_cu_a1be83834cuda3std6ranges3__45__cpo4dataE,(_ZN34_INTERNAL_1031d548_4_k_cu_a1be83836thrust24THRUST_300001_SM_1000_NS12placeholders2_1E - _ZN34_INTERNAL_1031d548_4_k_cu_a1be83834cuda3std6ranges3__45__cpo4dataE)
_ZN34_INTERNAL_1031d548_4_k_cu_a1be83834cuda3std6ranges3__45__cpo4dataE:
	.zero		1
	.type		_ZN34_INTERNAL_1031d548_4_k_cu_a1be83836thrust24THRUST_300001_SM_1000_NS12placeholders2_1E,@object
	.size		_ZN34_INTERNAL_1031d548_4_k_cu_a1be83836thrust24THRUST_300001_SM_1000_NS12placeholders2_1E,(_ZN34_INTERNAL_1031d548_4_k_cu_a1be83834cuda3std3__45__cpo5beginE - _ZN34_INTERNAL_1031d548_4_k_cu_a1be83836thrust24THRUST_300001_SM_1000_NS12placeholders2_1E)
_ZN34_INTERNAL_1031d548_4_k_cu_a1be83836thrust24THRUST_300001_SM_1000_NS12placeholders2_1E:
	.zero		1
	.type		_ZN34_INTERNAL_1031d548_4_k_cu_a1be83834cuda3std3__45__cpo5beginE,@object
	.size		_ZN34_INTERNAL_1031d548_4_k_cu_a1be83834cuda3std3__45__cpo5beginE,(_ZN34_INTERNAL_1031d548_4_k_cu_a1be83834cuda3std6ranges3__45__cpo5beginE - _ZN34_INTERNAL_1031d548_4_k_cu_a1be83834cuda3std3__45__cpo5beginE)
_ZN34_INTERNAL_1031d548_4_k_cu_a1be83834cuda3std3__45__cpo5beginE:
	.zero		1
	.type		_ZN34_INTERNAL_1031d548_4_k_cu_a1be83834cuda3std6ranges3__45__cpo5beginE,@object
	.size		_ZN34_INTERNAL_1031d548_4_k_cu_a1be83834cuda3std6ranges3__45__cpo5beginE,(_ZN34_INTERNAL_1031d548_4_k_cu_a1be83836thrust24THRUST_300001_SM_1000_NS12placeholders2_5E - _ZN34_INTERNAL_1031d548_4_k_cu_a1be83834cuda3std6ranges3__45__cpo5beginE)
_ZN34_INTERNAL_1031d548_4_k_cu_a1be83834cuda3std6ranges3__45__cpo5beginE:
	.zero		1
	.type		_ZN34_INTERNAL_1031d548_4_k_cu_a1be83836thrust24THRUST_300001_SM_1000_NS12placeholders2_5E,@object
	.size		_ZN34_INTERNAL_1031d548_4_k_cu_a1be83836thrust24THRUST_300001_SM_1000_NS12placeholders2_5E,(_ZN34_INTERNAL_1031d548_4_k_cu_a1be83834cuda3std3__45__cpo6rbeginE - _ZN34_INTERNAL_1031d548_4_k_cu_a1be83836thrust24THRUST_300001_SM_1000_NS12placeholders2_5E)
_ZN34_INTERNAL_1031d548_4_k_cu_a1be83836thrust24THRUST_300001_SM_1000_NS12placeholders2_5E:
	.zero		1
	.type		_ZN34_INTERNAL_1031d548_4_k_cu_a1be83834cuda3std3__45__cpo6rbeginE,@object
	.size		_ZN34_INTERNAL_1031d548_4_k_cu_a1be83834cuda3std3__45__cpo6rbeginE,(_ZN34_INTERNAL_1031d548_4_k_cu_a1be83834cuda3std6ranges3__45__cpo7advanceE - _ZN34_INTERNAL_1031d548_4_k_cu_a1be83834cuda3std3__45__cpo6rbeginE)
_ZN34_INTERNAL_1031d548_4_k_cu_a1be83834cuda3std3__45__cpo6rbeginE:
	.zero		1
	.type		_ZN34_INTERNAL_1031d548_4_k_cu_a1be83834cuda3std6ranges3__45__cpo7advanceE,@object
	.size		_ZN34_INTERNAL_1031d548_4_k_cu_a1be83834cuda3std6ranges3__45__cpo7advanceE,(_ZN34_INTERNAL_1031d548_4_k_cu_a1be83834cuda3std3__47nulloptE - _ZN34_INTERNAL_1031d548_4_k_cu_a1be83834cuda3std6ranges3__45__cpo7advanceE)
_ZN34_INTERNAL_1031d548_4_k_cu_a1be83834cuda3std6ranges3__45__cpo7advanceE:
	.zero		1
	.type		_ZN34_INTERNAL_1031d548_4_k_cu_a1be83834cuda3std3__47nulloptE,@object
	.size		_ZN34_INTERNAL_1031d548_4_k_cu_a1be83834cuda3std3__47nulloptE,(_ZN34_INTERNAL_1031d548_4_k_cu_a1be83834cuda3std6ranges3__45__cpo8distanceE - _ZN34_INTERNAL_1031d548_4_k_cu_a1be83834cuda3std3__47nulloptE)
_ZN34_INTERNAL_1031d548_4_k_cu_a1be83834cuda3std3__47nulloptE:
	.zero		1
	.type		_ZN34_INTERNAL_1031d548_4_k_cu_a1be83834cuda3std6ranges3__45__cpo8distanceE,@object
	.size		_ZN34_INTERNAL_1031d548_4_k_cu_a1be83834cuda3std6ranges3__45__cpo8distanceE,(_ZN34_INTERNAL_1031d548_4_k_cu_a1be83836thrust24THRUST_300001_SM_1000_NS12placeholders3_10E - _ZN34_INTERNAL_1031d548_4_k_cu_a1be83834cuda3std6ranges3__45__cpo8distanceE)
_ZN34_INTERNAL_1031d548_4_k_cu_a1be83834cuda3std6ranges3__45__cpo8distanceE:
	.zero		1
	.type		_ZN34_INTERNAL_1031d548_4_k_cu_a1be83836thrust24THRUST_300001_SM_1000_NS12placeholders3_10E,@object
	.size		_ZN34_INTERNAL_1031d548_4_k_cu_a1be83836thrust24THRUST_300001_SM_1000_NS12placeholders3_10E,(_ZN34_INTERNAL_1031d548_4_k_cu_a1be83834cuda3std3__419piecewise_constructE - _ZN34_INTERNAL_1031d548_4_k_cu_a1be83836thrust24THRUST_300001_SM_1000_NS12placeholders3_10E)
_ZN34_INTERNAL_1031d548_4_k_cu_a1be83836thrust24THRUST_300001_SM_1000_NS12placeholders3_10E:
	.zero		1
	.type		_ZN34_INTERNAL_1031d548_4_k_cu_a1be83834cuda3std3__419piecewise_constructE,@object
	.size		_ZN34_INTERNAL_1031d548_4_k_cu_a1be83834cuda3std3__419piecewise_constructE,(_ZN34_INTERNAL_1031d548_4_k_cu_a1be83834cuda3std6ranges3__45__cpo5cdataE - _ZN34_INTERNAL_1031d548_4_k_cu_a1be83834cuda3std3__419piecewise_constructE)
_ZN34_INTERNAL_1031d548_4_k_cu_a1be83834cuda3std3__419piecewise_constructE:
	.zero		1
	.type		_ZN34_INTERNAL_1031d548_4_k_cu_a1be83834cuda3std6ranges3__45__cpo5cdataE,@object
	.size		_ZN34_INTERNAL_1031d548_4_k_cu_a1be83834cuda3std6ranges3__45__cpo5cdataE,(_ZN34_INTERNAL_1031d548_4_k_cu_a1be83836thrust24THRUST_300001_SM_1000_NS12placeholders2_2E - _ZN34_INTERNAL_1031d548_4_k_cu_a1be83834cuda3std6ranges3__45__cpo5cdataE)
_ZN34_INTERNAL_1031d548_4_k_cu_a1be83834cuda3std6ranges3__45__cpo5cdataE:
	.zero		1
	.type		_ZN34_INTERNAL_1031d548_4_k_cu_a1be83836thrust24THRUST_300001_SM_1000_NS12placeholders2_2E,@object
	.size		_ZN34_INTERNAL_1031d548_4_k_cu_a1be83836thrust24THRUST_300001_SM_1000_NS12placeholders2_2E,(_ZN34_INTERNAL_1031d548_4_k_cu_a1be83834cuda3std3__45__cpo3endE - _ZN34_INTERNAL_1031d548_4_k_cu_a1be83836thrust24THRUST_300001_SM_1000_NS12placeholders2_2E)
_ZN34_INTERNAL_1031d548_4_k_cu_a1be83836thrust24THRUST_300001_SM_1000_NS12placeholders2_2E:
	.zero		1
	.type		_ZN34_INTERNAL_1031d548_4_k_cu_a1be83834cuda3std3__45__cpo3endE,@object
	.size		_ZN34_INTERNAL_1031d548_4_k_cu_a1be83834cuda3std3__45__cpo3endE,(_ZN34_INTERNAL_1031d548_4_k_cu_a1be83834cuda3std6ranges3__45__cpo3endE - _ZN34_INTERNAL_1031d548_4_k_cu_a1be83834cuda3std3__45__cpo3endE)
_ZN34_INTERNAL_1031d548_4_k_cu_a1be83834cuda3std3__45__cpo3endE:
	.zero		1
	.type		_ZN34_INTERNAL_1031d548_4_k_cu_a1be83834cuda3std6ranges3__45__cpo3endE,@object
	.size		_ZN34_INTERNAL_1031d548_4_k_cu_a1be83834cuda3std6ranges3__45__cpo3endE,(_ZN34_INTERNAL_1031d548_4_k_cu_a1be83836thrust24THRUST_300001_SM_1000_NS12placeholders2_6E - _ZN34_INTERNAL_1031d548_4_k_cu_a1be83834cuda3std6ranges3__45__cpo3endE)
_ZN34_INTERNAL_1031d548_4_k_cu_a1be83834cuda3std6ranges3__45__cpo3endE:
	.zero		1
	.type		_ZN34_INTERNAL_1031d548_4_k_cu_a1be83836thrust24THRUST_300001_SM_1000_NS12placeholders2_6E,@object
	.size		_ZN34_INTERNAL_1031d548_4_k_cu_a1be83836thrust24THRUST_300001_SM_1000_NS12placeholders2_6E,(_ZN34_INTERNAL_1031d548_4_k_cu_a1be83834cuda3std3__45__cpo4rendE - _ZN34_INTERNAL_1031d548_4_k_cu_a1be83836thrust24THRUST_300001_SM_1000_NS12placeholders2_6E)
_ZN34_INTERNAL_1031d548_4_k_cu_a1be83836thrust24THRUST_300001_SM_1000_NS12placeholders2_6E:
	.zero		1
	.type		_ZN34_INTERNAL_1031d548_4_k_cu_a1be83834cuda3std3__45__cpo4rendE,@object
	.size		_ZN34_INTERNAL_1031d548_4_k_cu_a1be83834cuda3std3__45__cpo4rendE,(_ZN34_INTERNAL_1031d548_4_k_cu_a1be83834cuda3std6ranges3__45__cpo9iter_swapE - _ZN34_INTERNAL_1031d548_4_k_cu_a1be83834cuda3std3__45__cpo4rendE)
_ZN34_INTERNAL_1031d548_4_k_cu_a1be83834cuda3std3__45__cpo4rendE:
	.zero		1
	.type		_ZN34_INTERNAL_1031d548_4_k_cu_a1be83834cuda3std6ranges3__45__cpo9iter_swapE,@object
	.size		_ZN34_INTERNAL_1031d548_4_k_cu_a1be83834cuda3std6ranges3__45__cpo9iter_swapE,(_ZN34_INTERNAL_1031d548_4_k_cu_a1be83834cuda3std3__48unexpectE - _ZN34_INTERNAL_1031d548_4_k_cu_a1be83834cuda3std6ranges3__45__cpo9iter_swapE)
_ZN34_INTERNAL_1031d548_4_k_cu_a1be83834cuda3std6ranges3__45__cpo9iter_swapE:
	.zero		1
	.type		_ZN34_INTERNAL_1031d548_4_k_cu_a1be83834cuda3std3__48unexpectE,@object
	.size		_ZN34_INTERNAL_1031d548_4_k_cu_a1be83834cuda3std3__48unexpectE,(_ZN34_INTERNAL_1031d548_4_k_cu_a1be83836thrust24THRUST_300001_SM_1000_NS8cuda_cub3parE - _ZN34_INTERNAL_1031d548_4_k_cu_a1be83834cuda3std3__48unexpectE)
_ZN34_INTERNAL_1031d548_4_k_cu_a1be83834cuda3std3__48unexpectE:
	.zero		1
	.type		_ZN34_INTERNAL_1031d548_4_k_cu_a1be83836thrust24THRUST_300001_SM_1000_NS8cuda_cub3parE,@object
	.size		_ZN34_INTERNAL_1031d548_4_k_cu_a1be83836thrust24THRUST_300001_SM_1000_NS8cuda_cub3parE,(_ZN34_INTERNAL_1031d548_4_k_cu_a1be83836thrust24THRUST_300001_SM_1000_NS12placeholders2_4E - _ZN34_INTERNAL_1031d548_4_k_cu_a1be83836thrust24THRUST_300001_SM_1000_NS8cuda_cub3parE)
_ZN34_INTERNAL_1031d548_4_k_cu_a1be83836thrust24THRUST_300001_SM_1000_NS8cuda_cub3parE:
	.zero		1
	.type		_ZN34_INTERNAL_1031d548_4_k_cu_a1be83836thrust24THRUST_300001_SM_1000_NS12placeholders2_4E,@object
	.size		_ZN34_INTERNAL_1031d548_4_k_cu_a1be83836thrust24THRUST_300001_SM_1000_NS12placeholders2_4E,(_ZN34_INTERNAL_1031d548_4_k_cu_a1be83834cuda3std3__45__cpo4cendE - _ZN34_INTERNAL_1031d548_4_k_cu_a1be83836thrust24THRUST_300001_SM_1000_NS12placeholders2_4E)
_ZN34_INTERNAL_1031d548_4_k_cu_a1be83836thrust24THRUST_300001_SM_1000_NS12placeholders2_4E:
	.zero		1
	.type		_ZN34_INTERNAL_1031d548_4_k_cu_a1be83834cuda3std3__45__cpo4cendE,@object
	.size		_ZN34_INTERNAL_1031d548_4_k_cu_a1be83834cuda3std3__45__cpo4cendE,(_ZN34_INTERNAL_1031d548_4_k_cu_a1be83834cuda3std6ranges3__45__cpo4cendE - _ZN34_INTERNAL_1031d548_4_k_cu_a1be83834cuda3std3__45__cpo4cendE)
_ZN34_INTERNAL_1031d548_4_k_cu_a1be83834cuda3std3__45__cpo4cendE:
	.zero		1
	.type		_ZN34_INTERNAL_1031d548_4_k_cu_a1be83834cuda3std6ranges3__45__cpo4cendE,@object
	.size		_ZN34_INTERNAL_1031d548_4_k_cu_a1be83834cuda3std6ranges3__45__cpo4cendE,(_ZN34_INTERNAL_1031d548_4_k_cu_a1be83834cuda3std3__420unreachable_sentinelE - _ZN34_INTERNAL_1031d548_4_k_cu_a1be83834cuda3std6ranges3__45__cpo4cendE)
_ZN34_INTERNAL_1031d548_4_k_cu_a1be83834cuda3std6ranges3__45__cpo4cendE:
	.zero		1
	.type		_ZN34_INTERNAL_1031d548_4_k_cu_a1be83834cuda3std3__420unreachable_sentinelE,@object
	.size		_ZN34_INTERNAL_1031d548_4_k_cu_a1be83834cuda3std3__420unreachable_sentinelE,(_ZN34_INTERNAL_1031d548_4_k_cu_a1be83834cuda3std6ranges3__45__cpo5ssizeE - _ZN34_INTERNAL_1031d548_4_k_cu_a1be83834cuda3std3__420unreachable_sentinelE)
_ZN34_INTERNAL_1031d548_4_k_cu_a1be83834cuda3std3__420unreachable_sentinelE:
	.zero		1
	.type		_ZN34_INTERNAL_1031d548_4_k_cu_a1be83834cuda3std6ranges3__45__cpo5ssizeE,@object
	.size		_ZN34_INTERNAL_1031d548_4_k_cu_a1be83834cuda3std6ranges3__45__cpo5ssizeE,(_ZN34_INTERNAL_1031d548_4_k_cu_a1be83836thrust24THRUST_300001_SM_1000_NS12placeholders2_8E - _ZN34_INTERNAL_1031d548_4_k_cu_a1be83834cuda3std6ranges3__45__cpo5ssizeE)
_ZN34_INTERNAL_1031d548_4_k_cu_a1be83834cuda3std6ranges3__45__cpo5ssizeE:
	.zero		1
	.type		_ZN34_INTERNAL_1031d548_4_k_cu_a1be83836thrust24THRUST_300001_SM_1000_NS12placeholders2_8E,@object
	.size		_ZN34_INTERNAL_1031d548_4_k_cu_a1be83836thrust24THRUST_300001_SM_1000_NS12placeholders2_8E,(_ZN34_INTERNAL_1031d548_4_k_cu_a1be83834cuda3std3__45__cpo5crendE - _ZN34_INTERNAL_1031d548_4_k_cu_a1be83836thrust24THRUST_300001_SM_1000_NS12placeholders2_8E)
_ZN34_INTERNAL_1031d548_4_k_cu_a1be83836thrust24THRUST_300001_SM_1000_NS12placeholders2_8E:
	.zero		1
	.type		_ZN34_INTERNAL_1031d548_4_k_cu_a1be83834cuda3std3__45__cpo5crendE,@object
	.size		_ZN34_INTERNAL_1031d548_4_k_cu_a1be83834cuda3std3__45__cpo5crendE,(_ZN34_INTERNAL_1031d548_4_k_cu_a1be83834cuda3std6ranges3__45__cpo4prevE - _ZN34_INTERNAL_1031d548_4_k_cu_a1be83834cuda3std3__45__cpo5crendE)
_ZN34_INTERNAL_1031d548_4_k_cu_a1be83834cuda3std3__45__cpo5crendE:
	.zero		1
	.type		_ZN34_INTERNAL_1031d548_4_k_cu_a1be83834cuda3std6ranges3__45__cpo4prevE,@object
	.size		_ZN34_INTERNAL_1031d548_4_k_cu_a1be83834cuda3std6ranges3__45__cpo4prevE,(_ZN34_INTERNAL_1031d548_4_k_cu_a1be83834cuda3std6ranges3__45__cpo9iter_moveE - _ZN34_INTERNAL_1031d548_4_k_cu_a1be83834cuda3std6ranges3__45__cpo4prevE)
_ZN34_INTERNAL_1031d548_4_k_cu_a1be83834cuda3std6ranges3__45__cpo4prevE:
	.zero		1
	.type		_ZN34_INTERNAL_1031d548_4_k_cu_a1be83834cuda3std6ranges3__45__cpo9iter_moveE,@object
	.size		_ZN34_INTERNAL_1031d548_4_k_cu_a1be83834cuda3std6ranges3__45__cpo9iter_moveE,(_ZN34_INTERNAL_1031d548_4_k_cu_a1be83836thrust24THRUST_300001_SM_1000_NS6system6detail10sequential3seqE - _ZN34_INTERNAL_1031d548_4_k_cu_a1be83834cuda3std6ranges3__45__cpo9iter_moveE)
_ZN34_INTERNAL_1031d548_4_k_cu_a1be83834cuda3std6ranges3__45__cpo9iter_moveE:
	.zero		1
	.type		_ZN34_INTERNAL_1031d548_4_k_cu_a1be83836thrust24THRUST_300001_SM_1000_NS6system6detail10sequential3seqE,@object
	.size		_ZN34_INTERNAL_1031d548_4_k_cu_a1be83836thrust24THRUST_300001_SM_1000_NS6system6detail10sequential3seqE,(.L_31 - _ZN34_INTERNAL_1031d548_4_k_cu_a1be83836thrust24THRUST_300001_SM_1000_NS6system6detail10sequential3seqE)
_ZN34_INTERNAL_1031d548_4_k_cu_a1be83836thrust24THRUST_300001_SM_1000_NS6system6detail10sequential3seqE:
	.zero		1
.L_31:


//--------------------- .nv.constant0._ZN3cub18CUB_300001_SM_10006detail11EmptyKernelIvEEvv --------------------------
	.section	.nv.constant0._ZN3cub18CUB_300001_SM_10006detail11EmptyKernelIvEEvv,"a",@progbits
	.sectionflags	@""
	.align	4
.nv.constant0._ZN3cub18CUB_300001_SM_10006detail11EmptyKernelIvEEvv:
	.zero		896


//--------------------- .nv.constant0._Z6kernelPN6thrust24THRUST_300001_SM_1000_NS7complexIdEE --------------------------
	.section	.nv.constant0._Z6kernelPN6thrust24THRUST_300001_SM_1000_NS7complexIdEE,"a",@progbits
	.sectionflags	@""
	.align	4
.nv.constant0._Z6kernelPN6thrust24THRUST_300001_SM_1000_NS7complexIdEE:
	.zero		904


//--------------------- SYMBOLS --------------------------

	.type		.nv.reservedSmem.offset0,@object
	.size		.nv.reservedSmem.offset0,0x4
